//
// Generated by NVIDIA NVVM Compiler
//
// Compiler Build ID: CL-36424714
// Cuda compilation tools, release 13.0, V13.0.88
// Based on NVVM 20.0.0
//

.version 9.0
.target sm_100
.address_size 64

	// .globl	_Z4convPfS_S_iiii

.visible .entry _Z4convPfS_S_iiii(
	.param .u64 .ptr .align 1 _Z4convPfS_S_iiii_param_0,
	.param .u64 .ptr .align 1 _Z4convPfS_S_iiii_param_1,
	.param .u64 .ptr .align 1 _Z4convPfS_S_iiii_param_2,
	.param .u32 _Z4convPfS_S_iiii_param_3,
	.param .u32 _Z4convPfS_S_iiii_param_4,
	.param .u32 _Z4convPfS_S_iiii_param_5,
	.param .u32 _Z4convPfS_S_iiii_param_6
)
{
	.reg .pred 	%p<13>;
	.reg .b32 	%r<61>;
	.reg .b32 	%f<80>;
	.reg .b64 	%rd<33>;

	ld.param.u64 	%rd6, [_Z4convPfS_S_iiii_param_0];
	ld.param.u64 	%rd8, [_Z4convPfS_S_iiii_param_1];
	ld.param.u64 	%rd7, [_Z4convPfS_S_iiii_param_2];
	ld.param.u32 	%r25, [_Z4convPfS_S_iiii_param_3];
	ld.param.u32 	%r26, [_Z4convPfS_S_iiii_param_4];
	ld.param.u32 	%r27, [_Z4convPfS_S_iiii_param_6];
	cvta.to.global.u64 	%rd1, %rd8;
	cvta.to.global.u64 	%rd2, %rd6;
	mov.u32 	%r1, %tid.x;
	mov.u32 	%r2, %tid.y;
	setp.lt.s32 	%p1, %r27, 1;
	@%p1 bra 	$L__BB0_17;
	setp.lt.s32 	%p2, %r26, 1;
	@%p2 bra 	$L__BB0_17;
	sub.s32 	%r29, %r25, %r26;
	mov.u32 	%r30, %ctaid.x;
	mad.lo.s32 	%r31, %r30, %r29, %r30;
	add.s32 	%r32, %r31, %r2;
	mad.lo.s32 	%r33, %r32, %r29, %r32;
	add.s32 	%r34, %r33, %r1;
	cvta.to.global.u64 	%rd9, %rd7;
	mul.wide.s32 	%rd10, %r34, 4;
	add.s64 	%rd3, %rd9, %rd10;
	and.b32  	%r3, %r26, 7;
	ld.global.f32 	%f79, [%rd3];
	and.b32  	%r4, %r26, 2147483640;
	add.s64 	%rd4, %rd1, 16;
	add.s64 	%rd5, %rd2, 16;
	mov.b32 	%r53, 0;
$L__BB0_3:
	mad.lo.s32 	%r37, %r27, %r30, %r53;
	mul.lo.s32 	%r6, %r37, %r26;
	mad.lo.s32 	%r7, %r53, %r25, %r2;
	mov.b32 	%r54, 0;
$L__BB0_4:
	setp.lt.u32 	%p3, %r26, 8;
	add.s32 	%r40, %r6, %r54;
	mul.lo.s32 	%r9, %r40, %r26;
	add.s32 	%r41, %r7, %r54;
	mov.u32 	%r42, %tid.x;
	mad.lo.s32 	%r10, %r41, %r25, %r42;
	mov.b32 	%r59, 0;
	@%p3 bra 	$L__BB0_7;
	and.b32  	%r43, %r26, 2147483640;
	neg.s32 	%r57, %r43;
	mov.u32 	%r55, %r10;
	mov.u32 	%r56, %r9;
$L__BB0_6:
	.pragma "nounroll";
	mul.wide.s32 	%rd11, %r56, 4;
	add.s64 	%rd12, %rd4, %rd11;
	mul.wide.s32 	%rd13, %r55, 4;
	add.s64 	%rd14, %rd5, %rd13;
	ld.global.f32 	%f22, [%rd14+-16];
	ld.global.f32 	%f23, [%rd12+-16];
	fma.rn.f32 	%f24, %f22, %f23, %f79;
	st.global.f32 	[%rd3], %f24;
	ld.global.f32 	%f25, [%rd14+-12];
	ld.global.f32 	%f26, [%rd12+-12];
	fma.rn.f32 	%f27, %f25, %f26, %f24;
	st.global.f32 	[%rd3], %f27;
	ld.global.f32 	%f28, [%rd14+-8];
	ld.global.f32 	%f29, [%rd12+-8];
	fma.rn.f32 	%f30, %f28, %f29, %f27;
	st.global.f32 	[%rd3], %f30;
	ld.global.f32 	%f31, [%rd14+-4];
	ld.global.f32 	%f32, [%rd12+-4];
	fma.rn.f32 	%f33, %f31, %f32, %f30;
	st.global.f32 	[%rd3], %f33;
	ld.global.f32 	%f34, [%rd14];
	ld.global.f32 	%f35, [%rd12];
	fma.rn.f32 	%f36, %f34, %f35, %f33;
	st.global.f32 	[%rd3], %f36;
	ld.global.f32 	%f37, [%rd14+4];
	ld.global.f32 	%f38, [%rd12+4];
	fma.rn.f32 	%f39, %f37, %f38, %f36;
	st.global.f32 	[%rd3], %f39;
	ld.global.f32 	%f40, [%rd14+8];
	ld.global.f32 	%f41, [%rd12+8];
	fma.rn.f32 	%f42, %f40, %f41, %f39;
	st.global.f32 	[%rd3], %f42;
	ld.global.f32 	%f43, [%rd14+12];
	ld.global.f32 	%f44, [%rd12+12];
	fma.rn.f32 	%f79, %f43, %f44, %f42;
	st.global.f32 	[%rd3], %f79;
	add.s32 	%r57, %r57, 8;
	add.s32 	%r56, %r56, 8;
	add.s32 	%r55, %r55, 8;
	setp.ne.s32 	%p4, %r57, 0;
	mov.u32 	%r59, %r4;
	@%p4 bra 	$L__BB0_6;
$L__BB0_7:
	setp.eq.s32 	%p5, %r3, 0;
	@%p5 bra 	$L__BB0_15;
	add.s32 	%r44, %r3, -1;
	setp.lt.u32 	%p6, %r44, 3;
	@%p6 bra 	$L__BB0_10;
	ld.param.u64 	%rd30, [_Z4convPfS_S_iiii_param_0];
	add.s32 	%r45, %r59, %r9;
	add.s32 	%r46, %r10, %r59;
	cvta.to.global.u64 	%rd15, %rd30;
	mul.wide.s32 	%rd16, %r46, 4;
	add.s64 	%rd17, %rd15, %rd16;
	ld.global.f32 	%f46, [%rd17];
	mul.wide.s32 	%rd18, %r45, 4;
	add.s64 	%rd19, %rd1, %rd18;
	ld.global.f32 	%f47, [%rd19];
	fma.rn.f32 	%f48, %f46, %f47, %f79;
	st.global.f32 	[%rd3], %f48;
	ld.global.f32 	%f49, [%rd17+4];
	ld.global.f32 	%f50, [%rd19+4];
	fma.rn.f32 	%f51, %f49, %f50, %f48;
	st.global.f32 	[%rd3], %f51;
	ld.global.f32 	%f52, [%rd17+8];
	ld.global.f32 	%f53, [%rd19+8];
	fma.rn.f32 	%f54, %f52, %f53, %f51;
	st.global.f32 	[%rd3], %f54;
	ld.global.f32 	%f55, [%rd17+12];
	ld.global.f32 	%f56, [%rd19+12];
	fma.rn.f32 	%f79, %f55, %f56, %f54;
	st.global.f32 	[%rd3], %f79;
	add.s32 	%r59, %r59, 4;
$L__BB0_10:
	and.b32  	%r47, %r26, 3;
	setp.eq.s32 	%p7, %r47, 0;
	@%p7 bra 	$L__BB0_15;
	setp.eq.s32 	%p8, %r47, 1;
	@%p8 bra 	$L__BB0_13;
	ld.param.u64 	%rd31, [_Z4convPfS_S_iiii_param_0];
	add.s32 	%r48, %r59, %r9;
	add.s32 	%r49, %r10, %r59;
	cvta.to.global.u64 	%rd20, %rd31;
	mul.wide.s32 	%rd21, %r49, 4;
	add.s64 	%rd22, %rd20, %rd21;
	ld.global.f32 	%f58, [%rd22];
	mul.wide.s32 	%rd23, %r48, 4;
	add.s64 	%rd24, %rd1, %rd23;
	ld.global.f32 	%f59, [%rd24];
	fma.rn.f32 	%f60, %f58, %f59, %f79;
	st.global.f32 	[%rd3], %f60;
	ld.global.f32 	%f61, [%rd22+4];
	ld.global.f32 	%f62, [%rd24+4];
	fma.rn.f32 	%f79, %f61, %f62, %f60;
	st.global.f32 	[%rd3], %f79;
	add.s32 	%r59, %r59, 2;
$L__BB0_13:
	and.b32  	%r50, %r26, 1;
	setp.eq.b32 	%p9, %r50, 1;
	not.pred 	%p10, %p9;
	@%p10 bra 	$L__BB0_15;
	ld.param.u64 	%rd32, [_Z4convPfS_S_iiii_param_0];
	add.s32 	%r51, %r59, %r9;
	add.s32 	%r52, %r10, %r59;
	cvta.to.global.u64 	%rd25, %rd32;
	mul.wide.s32 	%rd26, %r52, 4;
	add.s64 	%rd27, %rd25, %rd26;
	ld.global.f32 	%f63, [%rd27];
	mul.wide.s32 	%rd28, %r51, 4;
	add.s64 	%rd29, %rd1, %rd28;
	ld.global.f32 	%f64, [%rd29];
	fma.rn.f32 	%f79, %f63, %f64, %f79;
	st.global.f32 	[%rd3], %f79;
$L__BB0_15:
	add.s32 	%r54, %r54, 1;
	setp.ne.s32 	%p11, %r54, %r26;
	@%p11 bra 	$L__BB0_4;
	add.s32 	%r53, %r53, 1;
	setp.ne.s32 	%p12, %r53, %r27;
	@%p12 bra 	$L__BB0_3;
$L__BB0_17:
	ret;

}
	// .globl	_Z11averagePoolPfiiiS_
.visible .entry _Z11averagePoolPfiiiS_(
	.param .u64 .ptr .align 1 _Z11averagePoolPfiiiS__param_0,
	.param .u32 _Z11averagePoolPfiiiS__param_1,
	.param .u32 _Z11averagePoolPfiiiS__param_2,
	.param .u32 _Z11averagePoolPfiiiS__param_3,
	.param .u64 .ptr .align 1 _Z11averagePoolPfiiiS__param_4
)
{
	.reg .b32 	%r<20>;
	.reg .b32 	%f<9>;
	.reg .b64 	%rd<11>;

	ld.param.u64 	%rd1, [_Z11averagePoolPfiiiS__param_0];
	ld.param.u32 	%r1, [_Z11averagePoolPfiiiS__param_1];
	ld.param.u32 	%r2, [_Z11averagePoolPfiiiS__param_2];
	ld.param.u64 	%rd2, [_Z11averagePoolPfiiiS__param_4];
	cvta.to.global.u64 	%rd3, %rd2;
	cvta.to.global.u64 	%rd4, %rd1;
	mov.u32 	%r3, %tid.x;
	mov.u32 	%r4, %tid.y;
	mov.u32 	%r5, %ctaid.x;
	mul.lo.s32 	%r6, %r2, %r1;
	mul.lo.s32 	%r7, %r1, %r4;
	add.s32 	%r8, %r7, %r3;
	shl.b32 	%r9, %r8, 1;
	mad.lo.s32 	%r10, %r6, %r5, %r9;
	mul.wide.s32 	%rd5, %r10, 4;
	add.s64 	%rd6, %rd4, %rd5;
	ld.global.f32 	%f1, [%rd6];
	ld.global.f32 	%f2, [%rd6+4];
	add.f32 	%f3, %f1, %f2;
	mul.wide.s32 	%rd7, %r1, 4;
	add.s64 	%rd8, %rd6, %rd7;
	ld.global.f32 	%f4, [%rd8];
	add.f32 	%f5, %f3, %f4;
	ld.global.f32 	%f6, [%rd8+4];
	add.f32 	%f7, %f5, %f6;
	mul.f32 	%f8, %f7, 0f3E800000;
	shr.s32 	%r11, %r6, 31;
	shr.u32 	%r12, %r11, 30;
	add.s32 	%r13, %r6, %r12;
	shr.s32 	%r14, %r13, 2;
	shr.u32 	%r15, %r7, 31;
	add.s32 	%r16, %r7, %r15;
	shr.s32 	%r17, %r16, 1;
	add.s32 	%r18, %r17, %r3;
	mad.lo.s32 	%r19, %r14, %r5, %r18;
	mul.wide.s32 	%rd9, %r19, 4;
	add.s64 	%rd10, %rd3, %rd9;
	st.global.f32 	[%rd10], %f8;
	ret;

}


// ===== COMPILED SASS (sm_100) =====

	.target	sm_100

	.elftype	@"ET_EXEC"


//--------------------- .note.nv.tkinfo           --------------------------
	.section	.note.nv.tkinfo,"",@"SHT_NOTE"
	.sectionflags	@"SHF_NOTE_NV_TKINFO"
	.tkinfo
        /*0018*/ 	.word	0x00000002
        /*0030*/ 	.string	""
        /*0030*/ 	.string	"ptxas"
        /*0030*/ 	.string	"Cuda compilation tools, release 13.0, V13.0.88"
        /*0030*/ 	.string	"Build cuda_13.0.r13.0/compiler.36424714_0"
        /*0030*/ 	.string	"-arch sm_100 -m 64 "



//--------------------- .note.nv.cuinfo           --------------------------
	.section	.note.nv.cuinfo,"",@"SHT_NOTE"
	.sectionflags	@"SHF_NOTE_NV_CUINFO"
        /*0018*/ 	.short	0x0002
        /*001a*/ 	.short	0x0064
        /*001c*/ 	.short	0x0082
	.zero		2


//--------------------- .nv.info                  --------------------------
	.section	.nv.info,"",@"SHT_CUDA_INFO"
	.align	4


	//----- nvinfo : EIATTR_REGCOUNT
	.align		4
        /*0000*/ 	.byte	0x04, 0x2f
        /*0002*/ 	.short	(.L_1 - .L_0)
	.align		4
.L_0:
        /*0004*/ 	.word	index@(_Z4convPfS_S_iiii)
        /*0008*/ 	.word	0x0000001e


	//----- nvinfo : EIATTR_FRAME_SIZE
	.align		4
.L_1:
        /*000c*/ 	.byte	0x04, 0x11
        /*000e*/ 	.short	(.L_3 - .L_2)
	.align		4
.L_2:
        /*0010*/ 	.word	index@(_Z4convPfS_S_iiii)
        /*0014*/ 	.word	0x00000000


	//----- nvinfo : EIATTR_REGCOUNT
	.align		4
.L_3:
        /*0018*/ 	.byte	0x04, 0x2f
        /*001a*/ 	.short	(.L_5 - .L_4)
	.align		4
.L_4:
        /*001c*/ 	.word	index@(_Z11averagePoolPfiiiS_)
        /*0020*/ 	.word	0x00000011


	//----- nvinfo : EIATTR_FRAME_SIZE
	.align		4
.L_5:
        /*0024*/ 	.byte	0x04, 0x11
        /*0026*/ 	.short	(.L_7 - .L_6)
	.align		4
.L_6:
        /*0028*/ 	.word	index@(_Z11averagePoolPfiiiS_)
        /*002c*/ 	.word	0x00000000


	//----- nvinfo : EIATTR_MIN_STACK_SIZE
	.align		4
.L_7:
        /*0030*/ 	.byte	0x04, 0x12
        /*0032*/ 	.short	(.L_9 - .L_8)
	.align		4
.L_8:
        /*0034*/ 	.word	index@(_Z11averagePoolPfiiiS_)
        /*0038*/ 	.word	0x00000000


	//----- nvinfo : EIATTR_MIN_STACK_SIZE
	.align		4
.L_9:
        /*003c*/ 	.byte	0x04, 0x12
        /*003e*/ 	.short	(.L_11 - .L_10)
	.align		4
.L_10:
        /*0040*/ 	.word	index@(_Z4convPfS_S_iiii)
        /*0044*/ 	.word	0x00000000
.L_11:


//--------------------- .nv.compat                --------------------------
	.section	.nv.compat,"",@"SHT_CUDA_COMPAT_INFO"
	.align	4
        /*0000*/ 	.byte	0x02, 0x09, 0x00, 0x00, 0x02, 0x02, 0x01, 0x00, 0x02, 0x05, 0x05, 0x00, 0x03, 0x07, 0x01, 0x01
        /*0010*/ 	.byte	0x02, 0x03, 0x00, 0x00, 0x02, 0x06, 0x01, 0x00, 0x04, 0x0b, 0x08, 0x00, 0x09, 0x00, 0x00, 0x00
        /*0020*/ 	.byte	0x00, 0x00, 0x00, 0x00


//--------------------- .nv.info._Z11averagePoolPfiiiS_ --------------------------
	.section	.nv.info._Z11averagePoolPfiiiS_,"",@"SHT_CUDA_INFO"
	.sectionflags	@""
	.align	4


	//----- nvinfo : EIATTR_CUDA_API_VERSION
	.align		4
        /*0000*/ 	.byte	0x04, 0x37
        /*0002*/ 	.short	(.L_13 - .L_12)
.L_12:
        /*0004*/ 	.word	0x00000082


	//----- nvinfo : EIATTR_KPARAM_INFO
	.align		4
.L_13:
        /*0008*/ 	.byte	0x04, 0x17
        /*000a*/ 	.short	(.L_15 - .L_14)
.L_14:
        /*000c*/ 	.word	0x00000000
        /*0010*/ 	.short	0x0004
        /*0012*/ 	.short	0x0018
        /*0014*/ 	.byte	0x00, 0xf5, 0x21, 0x00


	//----- nvinfo : EIATTR_KPARAM_INFO
	.align		4
.L_15:
        /*0018*/ 	.byte	0x04, 0x17
        /*001a*/ 	.short	(.L_17 - .L_16)
.L_16:
        /*001c*/ 	.word	0x00000000
        /*0020*/ 	.short	0x0003
        /*0022*/ 	.short	0x0010
        /*0024*/ 	.byte	0x00, 0xf0, 0x11, 0x00


	//----- nvinfo : EIATTR_KPARAM_INFO
	.align		4
.L_17:
        /*0028*/ 	.byte	0x04, 0x17
        /*002a*/ 	.short	(.L_19 - .L_18)
.L_18:
        /*002c*/ 	.word	0x00000000
        /*0030*/ 	.short	0x0002
        /*0032*/ 	.short	0x000c
        /*0034*/ 	.byte	0x00, 0xf0, 0x11, 0x00


	//----- nvinfo : EIATTR_KPARAM_INFO
	.align		4
.L_19:
        /*0038*/ 	.byte	0x04, 0x17
        /*003a*/ 	.short	(.L_21 - .L_20)
.L_20:
        /*003c*/ 	.word	0x00000000
        /*0040*/ 	.short	0x0001
        /*0042*/ 	.short	0x0008
        /*0044*/ 	.byte	0x00, 0xf0, 0x11, 0x00


	//----- nvinfo : EIATTR_KPARAM_INFO
	.align		4
.L_21:
        /*0048*/ 	.byte	0x04, 0x17
        /*004a*/ 	.short	(.L_23 - .L_22)
.L_22:
        /*004c*/ 	.word	0x00000000
        /*0050*/ 	.short	0x0000
        /*0052*/ 	.short	0x0000
        /*0054*/ 	.byte	0x00, 0xf5, 0x21, 0x00


	//----- nvinfo : EIATTR_SPARSE_MMA_MASK
	.align		4
.L_23:
        /*0058*/ 	.byte	0x03, 0x50
        /*005a*/ 	.short	0x0000


	//----- nvinfo : EIATTR_MAXREG_COUNT
	.align		4
        /*005c*/ 	.byte	0x03, 0x1b
        /*005e*/ 	.short	0x00ff


	//----- nvinfo : EIATTR_MERCURY_ISA_VERSION
	.align		4
        /*0060*/ 	.byte	0x03, 0x5f
        /*0062*/ 	.short	0x0101


	//----- nvinfo : EIATTR_VRC_CTA_INIT_COUNT
	.align		4
        /*0064*/ 	.byte	0x02, 0x4a
	.zero		1
	.zero		1


	//----- nvinfo : EIATTR_EXIT_INSTR_OFFSETS
	.align		4
        /*0068*/ 	.byte	0x04, 0x1c
        /*006a*/ 	.short	(.L_25 - .L_24)


	//   ....[0]....
.L_24:
        /*006c*/ 	.word	0x000001f0


	//----- nvinfo : EIATTR_CBANK_PARAM_SIZE
	.align		4
.L_25:
        /*0070*/ 	.byte	0x03, 0x19
        /*0072*/ 	.short	0x0020


	//----- nvinfo : EIATTR_PARAM_CBANK
	.align		4
        /*0074*/ 	.byte	0x04, 0x0a
        /*0076*/ 	.short	(.L_27 - .L_26)
	.align		4
.L_26:
        /*0078*/ 	.word	index@(.nv.constant0._Z11averagePoolPfiiiS_)
        /*007c*/ 	.short	0x0380
        /*007e*/ 	.short	0x0020


	//----- nvinfo : EIATTR_SW_WAR
	.align		4
.L_27:
        /*0080*/ 	.byte	0x04, 0x36
        /*0082*/ 	.short	(.L_29 - .L_28)
.L_28:
        /*0084*/ 	.word	0x00000008
.L_29:


//--------------------- .nv.info._Z4convPfS_S_iiii --------------------------
	.section	.nv.info._Z4convPfS_S_iiii,"",@"SHT_CUDA_INFO"
	.sectionflags	@""
	.align	4


	//----- nvinfo : EIATTR_CUDA_API_VERSION
	.align		4
        /*0000*/ 	.byte	0x04, 0x37
        /*0002*/ 	.short	(.L_31 - .L_30)
.L_30:
        /*0004*/ 	.word	0x00000082


	//----- nvinfo : EIATTR_KPARAM_INFO
	.align		4
.L_31:
        /*0008*/ 	.byte	0x04, 0x17
        /*000a*/ 	.short	(.L_33 - .L_32)
.L_32:
        /*000c*/ 	.word	0x00000000
        /*0010*/ 	.short	0x0006
        /*0012*/ 	.short	0x0024
        /*0014*/ 	.byte	0x00, 0xf0, 0x11, 0x00


	//----- nvinfo : EIATTR_KPARAM_INFO
	.align		4
.L_33:
        /*0018*/ 	.byte	0x04, 0x17
        /*001a*/ 	.short	(.L_35 - .L_34)
.L_34:
        /*001c*/ 	.word	0x00000000
        /*0020*/ 	.short	0x0005
        /*0022*/ 	.short	0x0020
        /*0024*/ 	.byte	0x00, 0xf0, 0x11, 0x00


	//----- nvinfo : EIATTR_KPARAM_INFO
	.align		4
.L_35:
        /*0028*/ 	.byte	0x04, 0x17
        /*002a*/ 	.short	(.L_37 - .L_36)
.L_36:
        /*002c*/ 	.word	0x00000000
        /*0030*/ 	.short	0x0004
        /*0032*/ 	.short	0x001c
        /*0034*/ 	.byte	0x00, 0xf0, 0x11, 0x00


	//----- nvinfo : EIATTR_KPARAM_INFO
	.align		4
.L_37:
        /*0038*/ 	.byte	0x04, 0x17
        /*003a*/ 	.short	(.L_39 - .L_38)
.L_38:
        /*003c*/ 	.word	0x00000000
        /*0040*/ 	.short	0x0003
        /*0042*/ 	.short	0x0018
        /*0044*/ 	.byte	0x00, 0xf0, 0x11, 0x00


	//----- nvinfo : EIATTR_KPARAM_INFO
	.align		4
.L_39:
        /*0048*/ 	.byte	0x04, 0x17
        /*004a*/ 	.short	(.L_41 - .L_40)
.L_40:
        /*004c*/ 	.word	0x00000000
        /*0050*/ 	.short	0x0002
        /*0052*/ 	.short	0x0010
        /*0054*/ 	.byte	0x00, 0xf5, 0x21, 0x00


	//----- nvinfo : EIATTR_KPARAM_INFO
	.align		4
.L_41:
        /*0058*/ 	.byte	0x04, 0x17
        /*005a*/ 	.short	(.L_43 - .L_42)
.L_42:
        /*005c*/ 	.word	0x00000000
        /*0060*/ 	.short	0x0001
        /*0062*/ 	.short	0x0008
        /*0064*/ 	.byte	0x00, 0xf5, 0x21, 0x00


	//----- nvinfo : EIATTR_KPARAM_INFO
	.align		4
.L_43:
        /*0068*/ 	.byte	0x04, 0x17
        /*006a*/ 	.short	(.L_45 - .L_44)
.L_44:
        /*006c*/ 	.word	0x00000000
        /*0070*/ 	.short	0x0000
        /*0072*/ 	.short	0x0000
        /*0074*/ 	.byte	0x00, 0xf5, 0x21, 0x00


	//----- nvinfo : EIATTR_SPARSE_MMA_MASK
	.align		4
.L_45:
        /*0078*/ 	.byte	0x03, 0x50
        /*007a*/ 	.short	0x0000


	//----- nvinfo : EIATTR_MAXREG_COUNT
	.align		4
        /*007c*/ 	.byte	0x03, 0x1b
        /*007e*/ 	.short	0x00ff


	//----- nvinfo : EIATTR_MERCURY_ISA_VERSION
	.align		4
        /*0080*/ 	.byte	0x03, 0x5f
        /*0082*/ 	.short	0x0101


	//----- nvinfo : EIATTR_VRC_CTA_INIT_COUNT
	.align		4
        /*0084*/ 	.byte	0x02, 0x4a
	.zero		1
	.zero		1


	//----- nvinfo : EIATTR_EXIT_INSTR_OFFSETS
	.align		4
        /*0088*/ 	.byte	0x04, 0x1c
        /*008a*/ 	.short	(.L_47 - .L_46)


	//   ....[0]....
.L_46:
        /*008c*/ 	.word	0x00000030


	//   ....[1]....
        /*0090*/ 	.word	0x00000060


	//   ....[2]....
        /*0094*/ 	.word	0x00000990


	//----- nvinfo : EIATTR_CBANK_PARAM_SIZE
	.align		4
.L_47:
        /*0098*/ 	.byte	0x03, 0x19
        /*009a*/ 	.short	0x0028


	//----- nvinfo : EIATTR_PARAM_CBANK
	.align		4
        /*009c*/ 	.byte	0x04, 0x0a
        /*009e*/ 	.short	(.L_49 - .L_48)
	.align		4
.L_48:
        /*00a0*/ 	.word	index@(.nv.constant0._Z4convPfS_S_iiii)
        /*00a4*/ 	.short	0x0380
        /*00a6*/ 	.short	0x0028


	//----- nvinfo : EIATTR_SW_WAR
	.align		4
.L_49:
        /*00a8*/ 	.byte	0x04, 0x36
        /*00aa*/ 	.short	(.L_51 - .L_50)
.L_50:
        /*00ac*/ 	.word	0x00000008
.L_51:


//--------------------- .nv.callgraph             --------------------------
	.section	.nv.callgraph,"",@"SHT_CUDA_CALLGRAPH"
	.align	4
	.sectionentsize	8
	.align		4
        /*0000*/ 	.word	0x00000000
	.align		4
        /*0004*/ 	.word	0xffffffff
	.align		4
        /*0008*/ 	.word	0x00000000
	.align		4
        /*000c*/ 	.word	0xfffffffe
	.align		4
        /*0010*/ 	.word	0x00000000
	.align		4
        /*0014*/ 	.word	0xfffffffd
	.align		4
        /*0018*/ 	.word	0x00000000
	.align		4
        /*001c*/ 	.word	0xfffffffc


//--------------------- .text._Z11averagePoolPfiiiS_ --------------------------
	.section	.text._Z11averagePoolPfiiiS_,"ax",@progbits
	.align	128
        .global         _Z11averagePoolPfiiiS_
        .type           _Z11averagePoolPfiiiS_,@function
        .size           _Z11averagePoolPfiiiS_,(.L_x_8 - _Z11averagePoolPfiiiS_)
        .other          _Z11averagePoolPfiiiS_,@"STO_CUDA_ENTRY STV_DEFAULT"
_Z11averagePoolPfiiiS_:
.text._Z11averagePoolPfiiiS_:
[----:B------:R-:W-:Y:S01]  /*0000*/  LDC R1, c[0x0][0x37c] ;  /* 0x0000df00ff017b82 */ /* 0x000fe20000000800 */
[----:B------:R-:W0:Y:S07]  /*0010*/  S2R R3, SR_TID.Y ;  /* 0x0000000000037919 */ /* 0x000e2e0000002200 */
[----:B------:R-:W0:Y:S01]  /*0020*/  LDC.64 R6, c[0x0][0x388] ;  /* 0x0000e200ff067b82 */ /* 0x000e220000000a00 */
[----:B------:R-:W1:Y:S01]  /*0030*/  LDCU.64 UR4, c[0x0][0x358] ;  /* 0x00006b00ff0477ac */ /* 0x000e620008000a00 */
[----:B------:R-:W2:Y:S06]  /*0040*/  S2R R13, SR_TID.X ;  /* 0x00000000000d7919 */ /* 0x000eac0000002100 */
[----:B------:R-:W3:Y:S08]  /*0050*/  S2UR UR6, SR_CTAID.X ;  /* 0x00000000000679c3 */ /* 0x000ef00000002500 */
[----:B------:R-:W4:Y:S01]  /*0060*/  LDC.64 R4, c[0x0][0x380] ;  /* 0x0000e000ff047b82 */ /* 0x000f220000000a00 */
[----:B0-----:R-:W-:-:S05]  /*0070*/  IMAD R8, R3, R6, RZ ;  /* 0x0000000603087224 */ /* 0x001fca00078e02ff */
[----:B--2---:R-:W-:-:S04]  /*0080*/  IADD3 R0, PT, PT, R8, R13, RZ ;  /* 0x0000000d08007210 */ /* 0x004fc80007ffe0ff */
[----:B------:R-:W-:Y:S01]  /*0090*/  SHF.L.U32 R3, R0, 0x1, RZ ;  /* 0x0000000100037819 */ /* 0x000fe200000006ff */
[----:B------:R-:W-:-:S04]  /*00a0*/  IMAD R0, R7, R6, RZ ;  /* 0x0000000607007224 */ /* 0x000fc800078e02ff */
[----:B---3--:R-:W-:-:S04]  /*00b0*/  IMAD R3, R0, UR6, R3 ;  /* 0x0000000600037c24 */ /* 0x008fc8000f8e0203 */
[----:B----4-:R-:W-:Y:S02]  /*00c0*/  IMAD.WIDE R4, R3, 0x4, R4 ;  /* 0x0000000403047825 */ /* 0x010fe400078e0204 */
[----:B------:R-:W0:Y:S03]  /*00d0*/  LDC.64 R2, c[0x0][0x398] ;  /* 0x0000e600ff027b82 */ /* 0x000e260000000a00 */
[----:B-1----:R-:W2:Y:S01]  /*00e0*/  LDG.E R9, desc[UR4][R4.64] ;  /* 0x0000000404097981 */ /* 0x002ea2000c1e1900 */
[----:B------:R-:W-:-:S03]  /*00f0*/  IMAD.WIDE R6, R6, 0x4, R4 ;  /* 0x0000000406067825 */ /* 0x000fc600078e0204 */
[----:B------:R-:W2:Y:S04]  /*0100*/  LDG.E R10, desc[UR4][R4.64+0x4] ;  /* 0x00000404040a7981 */ /* 0x000ea8000c1e1900 */
[----:B------:R-:W3:Y:S04]  /*0110*/  LDG.E R12, desc[UR4][R6.64] ;  /* 0x00000004060c7981 */ /* 0x000ee8000c1e1900 */
[----:B------:R-:W4:Y:S01]  /*0120*/  LDG.E R14, desc[UR4][R6.64+0x4] ;  /* 0x00000404060e7981 */ /* 0x000f22000c1e1900 */
[----:B------:R-:W-:Y:S02]  /*0130*/  SHF.R.S32.HI R11, RZ, 0x1f, R0 ;  /* 0x0000001fff0b7819 */ /* 0x000fe40000011400 */
[----:B------:R-:W-:-:S02]  /*0140*/  LEA.HI R8, R8, R8, RZ, 0x1 ;  /* 0x0000000808087211 */ /* 0x000fc400078f08ff */
[----:B------:R-:W-:Y:S02]  /*0150*/  LEA.HI R11, R11, R0, RZ, 0x2 ;  /* 0x000000000b0b7211 */ /* 0x000fe400078f10ff */
[----:B------:R-:W-:Y:S02]  /*0160*/  LEA.HI.SX32 R8, R8, R13, 0x1f ;  /* 0x0000000d08087211 */ /* 0x000fe400078ffaff */
[----:B------:R-:W-:-:S05]  /*0170*/  SHF.R.S32.HI R11, RZ, 0x2, R11 ;  /* 0x00000002ff0b7819 */ /* 0x000fca000001140b */
[----:B------:R-:W-:-:S04]  /*0180*/  IMAD R11, R11, UR6, R8 ;  /* 0x000000060b0b7c24 */ /* 0x000fc8000f8e0208 */
[----:B0-----:R-:W-:-:S04]  /*0190*/  IMAD.WIDE R2, R11, 0x4, R2 ;  /* 0x000000040b027825 */ /* 0x001fc800078e0202 */
[----:B--2---:R-:W-:-:S04]  /*01a0*/  FADD R9, R9, R10 ;  /* 0x0000000a09097221 */ /* 0x004fc80000000000 */
[----:B---3--:R-:W-:-:S04]  /*01b0*/  FADD R9, R9, R12 ;  /* 0x0000000c09097221 */ /* 0x008fc80000000000 */
[----:B----4-:R-:W-:-:S04]  /*01c0*/  FADD R9, R9, R14 ;  /* 0x0000000e09097221 */ /* 0x010fc80000000000 */
[----:B------:R-:W-:-:S05]  /*01d0*/  FMUL R9, R9, 0.25 ;  /* 0x3e80000009097820 */ /* 0x000fca0000400000 */
[----:B------:R-:W-:Y:S01]  /*01e0*/  STG.E desc[UR4][R2.64], R9 ;  /* 0x0000000902007986 */ /* 0x000fe2000c101904 */
[----:B------:R-:W-:Y:S05]  /*01f0*/  EXIT ;  /* 0x000000000000794d */ /* 0x000fea0003800000 */
.L_x_0:
[----:B------:R-:W-:-:S00]  /*0200*/  BRA `(.L_x_0) ;  /* 0xfffffffc00fc7947 */ /* 0x000fc0000383ffff */
[----:B------:R-:W-:-:S00]  /*0210*/  NOP ;  /* 0x0000000000007918 */ /* 0x000fc00000000000 */
        /* <DEDUP_REMOVED lines=14> */
.L_x_8:


//--------------------- .text._Z4convPfS_S_iiii   --------------------------
	.section	.text._Z4convPfS_S_iiii,"ax",@progbits
	.align	128
        .global         _Z4convPfS_S_iiii
        .type           _Z4convPfS_S_iiii,@function
        .size           _Z4convPfS_S_iiii,(.L_x_9 - _Z4convPfS_S_iiii)
        .other          _Z4convPfS_S_iiii,@"STO_CUDA_ENTRY STV_DEFAULT"
_Z4convPfS_S_iiii:
.text._Z4convPfS_S_iiii:
[----:B------:R-:W-:Y:S08]  /*0000*/  LDC R1, c[0x0][0x37c] ;  /* 0x0000df00ff017b82 */ /* 0x000ff00000000800 */
[----:B------:R-:W0:Y:S02]  /*0010*/  LDC R0, c[0x0][0x3a4] ;  /* 0x0000e900ff007b82 */ /* 0x000e240000000800 */
[----:B0-----:R-:W-:-:S13]  /*0020*/  ISETP.GE.AND P0, PT, R0, 0x1, PT ;  /* 0x000000010000780c */ /* 0x001fda0003f06270 */
[----:B------:R-:W-:Y:S05]  /*0030*/  @!P0 EXIT ;  /* 0x000000000000894d */ /* 0x000fea0003800000 */
[----:B------:R-:W0:Y:S02]  /*0040*/  LDC R11, c[0x0][0x39c] ;  /* 0x0000e700ff0b7b82 */ /* 0x000e240000000800 */
[----:B0-----:R-:W-:-:S13]  /*0050*/  ISETP.GE.AND P0, PT, R11, 0x1, PT ;  /* 0x000000010b00780c */ /* 0x001fda0003f06270 */
[----:B------:R-:W-:Y:S05]  /*0060*/  @!P0 EXIT ;  /* 0x000000000000894d */ /* 0x000fea0003800000 */
[----:B------:R-:W0:Y:S01]  /*0070*/  S2R R0, SR_CTAID.X ;  /* 0x0000000000007919 */ /* 0x000e220000002500 */
[----:B------:R-:W1:Y:S01]  /*0080*/  LDCU UR4, c[0x0][0x398] ;  /* 0x00007300ff0477ac */ /* 0x000e620008000800 */
[----:B------:R-:W2:Y:S01]  /*0090*/  LDC.64 R4, c[0x0][0x390] ;  /* 0x0000e400ff047b82 */ /* 0x000ea20000000a00 */
[----:B------:R-:W3:Y:S01]  /*00a0*/  S2R R10, SR_TID.Y ;  /* 0x00000000000a7919 */ /* 0x000ee20000002200 */
[----:B------:R-:W4:Y:S01]  /*00b0*/  LDCU.64 UR10, c[0x0][0x358] ;  /* 0x00006b00ff0a77ac */ /* 0x000f220008000a00 */
[----:B------:R-:W4:Y:S01]  /*00c0*/  S2R R9, SR_TID.X ;  /* 0x0000000000097919 */ /* 0x000f220000002100 */
[----:B-1----:R-:W-:Y:S01]  /*00d0*/  IADD3 R3, PT, PT, -R11, UR4, RZ ;  /* 0x000000040b037c10 */ /* 0x002fe2000fffe1ff */
[----:B------:R-:W1:Y:S04]  /*00e0*/  LDCU.128 UR4, c[0x0][0x380] ;  /* 0x00007000ff0477ac */ /* 0x000e680008000c00 */
[----:B0-----:R-:W-:-:S05]  /*00f0*/  IMAD R7, R3, R0, R0 ;  /* 0x0000000003077224 */ /* 0x001fca00078e0200 */
[----:B---3--:R-:W-:-:S05]  /*0100*/  IADD3 R2, PT, PT, R7, R10, RZ ;  /* 0x0000000a07027210 */ /* 0x008fca0007ffe0ff */
[----:B------:R-:W-:-:S05]  /*0110*/  IMAD R2, R3, R2, R2 ;  /* 0x0000000203027224 */ /* 0x000fca00078e0202 */
[----:B----4-:R-:W-:-:S05]  /*0120*/  IADD3 R3, PT, PT, R2, R9, RZ ;  /* 0x0000000902037210 */ /* 0x010fca0007ffe0ff */
[----:B--2---:R-:W-:-:S05]  /*0130*/  IMAD.WIDE R4, R3, 0x4, R4 ;  /* 0x0000000403047825 */ /* 0x004fca00078e0204 */
[----:B------:R0:W5:Y:S01]  /*0140*/  LDG.E R15, desc[UR10][R4.64] ;  /* 0x0000000a040f7981 */ /* 0x000162000c1e1900 */
[----:B-1----:R-:W-:Y:S01]  /*0150*/  UIADD3 UR8, UP0, UPT, UR6, 0x10, URZ ;  /* 0x0000001006087890 */ /* 0x002fe2000ff1e0ff */
[----:B------:R-:W-:Y:S01]  /*0160*/  LOP3.LUT R11, R11, 0x7, RZ, 0xc0, !PT ;  /* 0x000000070b0b7812 */ /* 0x000fe200078ec0ff */
[----:B------:R-:W-:Y:S02]  /*0170*/  UIADD3 UR6, UP1, UPT, UR4, 0x10, URZ ;  /* 0x0000001004067890 */ /* 0x000fe4000ff3e0ff */
[----:B------:R-:W-:Y:S02]  /*0180*/  UIADD3.X UR9, UPT, UPT, URZ, UR7, URZ, UP0, !UPT ;  /* 0x00000007ff097290 */ /* 0x000fe400087fe4ff */
[----:B------:R-:W-:Y:S01]  /*0190*/  UIADD3.X UR7, UPT, UPT, URZ, UR5, URZ, UP1, !UPT ;  /* 0x00000005ff077290 */ /* 0x000fe20008ffe4ff */
[----:B------:R-:W-:-:S11]  /*01a0*/  UMOV UR4, URZ ;  /* 0x000000ff00047c82 */ /* 0x000fd60008000000 */
.L_x_6:
[----:B-1----:R-:W1:Y:S01]  /*01b0*/  LDC R7, c[0x0][0x398] ;  /* 0x0000e600ff077b82 */ /* 0x002e620000000800 */
[----:B------:R-:W-:-:S07]  /*01c0*/  UMOV UR5, URZ ;  /* 0x000000ff00057c82 */ /* 0x000fce0008000000 */
[----:B--2---:R-:W2:Y:S01]  /*01d0*/  LDC R3, c[0x0][0x3a4] ;  /* 0x0000e900ff037b82 */ /* 0x004ea20000000800 */
[----:B-1----:R-:W-:Y:S02]  /*01e0*/  IMAD R12, R7, UR4, R10 ;  /* 0x00000004070c7c24 */ /* 0x002fe4000f8e020a */
[----:B--2---:R-:W-:Y:S01]  /*01f0*/  IMAD R14, R0, R3, UR4 ;  /* 0x00000004000e7e24 */ /* 0x004fe2000f8e0203 */
[----:B------:R-:W-:-:S06]  /*0200*/  UIADD3 UR4, UPT, UPT, UR4, 0x1, URZ ;  /* 0x0000000104047890 */ /* 0x000fcc000fffe0ff */
[----:B---3--:R-:W-:-:S13]  /*0210*/  ISETP.NE.AND P0, PT, R3, UR4, PT ;  /* 0x0000000403007c0c */ /* 0x008fda000bf05270 */
.L_x_5:
[----:B-1----:R-:W1:Y:S01]  /*0220*/  LDC.64 R2, c[0x0][0x398] ;  /* 0x0000e600ff027b82 */ /* 0x002e620000000a00 */
[----:B--2---:R-:W2:Y:S01]  /*0230*/  S2R R6, SR_TID.X ;  /* 0x0000000000067919 */ /* 0x004ea20000002100 */
[----:B------:R-:W-:Y:S02]  /*0240*/  IADD3 R7, PT, PT, R12, UR5, RZ ;  /* 0x000000050c077c10 */ /* 0x000fe4000fffe0ff */
[----:B-1----:R-:W-:Y:S01]  /*0250*/  ISETP.GE.U32.AND P2, PT, R3, 0x8, PT ;  /* 0x000000080300780c */ /* 0x002fe20003f46070 */
[----:B------:R-:W-:Y:S01]  /*0260*/  IMAD R8, R14, R3, UR5 ;  /* 0x000000050e087e24 */ /* 0x000fe2000f8e0203 */
[----:B------:R-:W-:-:S03]  /*0270*/  UIADD3 UR5, UPT, UPT, UR5, 0x1, URZ ;  /* 0x0000000105057890 */ /* 0x000fc6000fffe0ff */
[----:B------:R-:W-:-:S03]  /*0280*/  IMAD R13, R8, R3, RZ ;  /* 0x00000003080d7224 */ /* 0x000fc600078e02ff */
[----:B------:R-:W-:Y:S01]  /*0290*/  ISETP.NE.AND P1, PT, R3, UR5, PT ;  /* 0x0000000503007c0c */ /* 0x000fe2000bf25270 */
[----:B--2---:R-:W-:Y:S02]  /*02a0*/  IMAD R2, R7, R2, R6 ;  /* 0x0000000207027224 */ /* 0x004fe400078e0206 */
[----:B------:R-:W-:Y:S02]  /*02b0*/  HFMA2 R6, -RZ, RZ, 0, 0 ;  /* 0x00000000ff067431 */ /* 0x000fe400000001ff */
[----:B---3--:R-:W-:Y:S08]  /*02c0*/  @!P2 BRA `(.L_x_1) ;  /* 0x0000000000c0a947 */ /* 0x008ff00003800000 */
[----:B------:R-:W-:Y:S01]  /*02d0*/  LOP3.LUT R17, R3, 0x7ffffff8, RZ, 0xc0, !PT ;  /* 0x7ffffff803117812 */ /* 0x000fe200078ec0ff */
[----:B------:R-:W-:Y:S01]  /*02e0*/  IMAD.MOV.U32 R19, RZ, RZ, R13 ;  /* 0x000000ffff137224 */ /* 0x000fe200078e000d */
[----:B------:R-:W-:Y:S02]  /*02f0*/  MOV R21, R2 ;  /* 0x0000000200157202 */ /* 0x000fe40000000f00 */
[----:B------:R-:W-:-:S07]  /*0300*/  IADD3 R16, PT, PT, -R17, RZ, RZ ;  /* 0x000000ff11107210 */ /* 0x000fce0007ffe1ff */
.L_x_2:
[----:B------:R-:W-:Y:S01]  /*0310*/  MOV R8, UR8 ;  /* 0x0000000800087c02 */ /* 0x000fe20008000f00 */
[----:B------:R-:W-:Y:S01]  /*0320*/  IMAD.U32 R6, RZ, RZ, UR6 ;  /* 0x00000006ff067e24 */ /* 0x000fe2000f8e00ff */
[----:B------:R-:W-:Y:S02]  /*0330*/  MOV R9, UR9 ;  /* 0x0000000900097c02 */ /* 0x000fe40008000f00 */
[----:B------:R-:W-:Y:S01]  /*0340*/  MOV R7, UR7 ;  /* 0x0000000700077c02 */ /* 0x000fe20008000f00 */
[----:B------:R-:W-:-:S04]  /*0350*/  IMAD.WIDE R8, R19, 0x4, R8 ;  /* 0x0000000413087825 */ /* 0x000fc800078e0208 */
[----:B------:R-:W-:Y:S01]  /*0360*/  IMAD.WIDE R6, R21, 0x4, R6 ;  /* 0x0000000415067825 */ /* 0x000fe200078e0206 */
[----:B--2---:R-:W2:Y:S04]  /*0370*/  LDG.E R20, desc[UR10][R8.64+-0x10] ;  /* 0xfffff00a08147981 */ /* 0x004ea8000c1e1900 */
[----:B------:R-:W2:Y:S02]  /*0380*/  LDG.E R18, desc[UR10][R6.64+-0x10] ;  /* 0xfffff00a06127981 */ /* 0x000ea4000c1e1900 */
[----:B--2--5:R-:W-:-:S05]  /*0390*/  FFMA R15, R18, R20, R15 ;  /* 0x00000014120f7223 */ /* 0x024fca000000000f */
[----:B------:R1:W-:Y:S04]  /*03a0*/  STG.E desc[UR10][R4.64], R15 ;  /* 0x0000000f04007986 */ /* 0x0003e8000c10190a */
[----:B------:R-:W2:Y:S04]  /*03b0*/  LDG.E R18, desc[UR10][R6.64+-0xc] ;  /* 0xfffff40a06127981 */ /* 0x000ea8000c1e1900 */
[----:B------:R-:W2:Y:S02]  /*03c0*/  LDG.E R20, desc[UR10][R8.64+-0xc] ;  /* 0xfffff40a08147981 */ /* 0x000ea4000c1e1900 */
[----:B--2---:R-:W-:-:S05]  /*03d0*/  FFMA R23, R18, R20, R15 ;  /* 0x0000001412177223 */ /* 0x004fca000000000f */
[----:B------:R2:W-:Y:S04]  /*03e0*/  STG.E desc[UR10][R4.64], R23 ;  /* 0x0000001704007986 */ /* 0x0005e8000c10190a */
[----:B------:R-:W3:Y:S04]  /*03f0*/  LDG.E R18, desc[UR10][R6.64+-0x8] ;  /* 0xfffff80a06127981 */ /* 0x000ee8000c1e1900 */
[----:B------:R-:W3:Y:S02]  /*0400*/  LDG.E R20, desc[UR10][R8.64+-0x8] ;  /* 0xfffff80a08147981 */ /* 0x000ee4000c1e1900 */
[----:B---3--:R-:W-:-:S05]  /*0410*/  FFMA R25, R18, R20, R23 ;  /* 0x0000001412197223 */ /* 0x008fca0000000017 */
[----:B------:R3:W-:Y:S04]  /*0420*/  STG.E desc[UR10][R4.64], R25 ;  /* 0x0000001904007986 */ /* 0x0007e8000c10190a */
[----:B------:R-:W1:Y:S04]  /*0430*/  LDG.E R18, desc[UR10][R6.64+-0x4] ;  /* 0xfffffc0a06127981 */ /* 0x000e68000c1e1900 */
[----:B------:R-:W1:Y:S02]  /*0440*/  LDG.E R20, desc[UR10][R8.64+-0x4] ;  /* 0xfffffc0a08147981 */ /* 0x000e64000c1e1900 */
[----:B-1----:R-:W-:-:S05]  /*0450*/  FFMA R15, R18, R20, R25 ;  /* 0x00000014120f7223 */ /* 0x002fca0000000019 */
        /* <DEDUP_REMOVED lines=9> */
[----:B------:R-:W3:Y:S04]  /*04f0*/  LDG.E R18, desc[UR10][R6.64+0x8] ;  /* 0x0000080a06127981 */ /* 0x000ee8000c1e1900 */
[----:B------:R-:W3:Y:S01]  /*0500*/  LDG.E R20, desc[UR10][R8.64+0x8] ;  /* 0x0000080a08147981 */ /* 0x000ee2000c1e1900 */
[----:B------:R-:W-:Y:S01]  /*0510*/  IADD3 R16, PT, PT, R16, 0x8, RZ ;  /* 0x0000000810107810 */ /* 0x000fe20007ffe0ff */
[----:B---3--:R-:W-:-:S05]  /*0520*/  FFMA R27, R18, R20, R25 ;  /* 0x00000014121b7223 */ /* 0x008fca0000000019 */
[----:B------:R2:W-:Y:S04]  /*0530*/  STG.E desc[UR10][R4.64], R27 ;  /* 0x0000001b04007986 */ /* 0x0005e8000c10190a */
[----:B------:R-:W3:Y:S04]  /*0540*/  LDG.E R18, desc[UR10][R6.64+0xc] ;  /* 0x00000c0a06127981 */ /* 0x000ee8000c1e1900 */
[----:B-1----:R-:W3:Y:S01]  /*0550*/  LDG.E R15, desc[UR10][R8.64+0xc] ;  /* 0x00000c0a080f7981 */ /* 0x002ee2000c1e1900 */
[----:B------:R-:W-:Y:S02]  /*0560*/  ISETP.NE.AND P2, PT, R16, RZ, PT ;  /* 0x000000ff1000720c */ /* 0x000fe40003f45270 */
[----:B------:R-:W-:-:S02]  /*0570*/  IADD3 R19, PT, PT, R19, 0x8, RZ ;  /* 0x0000000813137810 */ /* 0x000fc40007ffe0ff */
[----:B------:R-:W-:Y:S01]  /*0580*/  IADD3 R21, PT, PT, R21, 0x8, RZ ;  /* 0x0000000815157810 */ /* 0x000fe20007ffe0ff */
[----:B---3--:R-:W-:-:S05]  /*0590*/  FFMA R15, R18, R15, R27 ;  /* 0x0000000f120f7223 */ /* 0x008fca000000001b */
[----:B------:R2:W-:Y:S03]  /*05a0*/  STG.E desc[UR10][R4.64], R15 ;  /* 0x0000000f04007986 */ /* 0x0005e6000c10190a */
[----:B------:R-:W-:Y:S05]  /*05b0*/  @P2 BRA `(.L_x_2) ;  /* 0xfffffffc00542947 */ /* 0x000fea000383ffff */
[----:B------:R-:W-:-:S07]  /*05c0*/  IMAD.MOV.U32 R6, RZ, RZ, R17 ;  /* 0x000000ffff067224 */ /* 0x000fce00078e0011 */
.L_x_1:
[----:B------:R-:W-:-:S13]  /*05d0*/  ISETP.NE.AND P2, PT, R11, RZ, PT ;  /* 0x000000ff0b00720c */ /* 0x000fda0003f45270 */
[----:B------:R-:W-:Y:S05]  /*05e0*/  @!P2 BRA `(.L_x_3) ;  /* 0x0000000000e0a947 */ /* 0x000fea0003800000 */
[----:B------:R-:W-:Y:S02]  /*05f0*/  IADD3 R7, PT, PT, R11, -0x1, RZ ;  /* 0xffffffff0b077810 */ /* 0x000fe40007ffe0ff */
[----:B------:R-:W-:Y:S02]  /*0600*/  LOP3.LUT P3, R20, R3, 0x3, RZ, 0xc0, !PT ;  /* 0x0000000303147812 */ /* 0x000fe4000786c0ff */
[----:B------:R-:W-:-:S13]  /*0610*/  ISETP.GE.U32.AND P2, PT, R7, 0x3, PT ;  /* 0x000000030700780c */ /* 0x000fda0003f46070 */
[----:B------:R-:W-:Y:S05]  /*0620*/  @!P2 BRA `(.L_x_4) ;  /* 0x00000000005ca947 */ /* 0x000fea0003800000 */
[----:B------:R-:W1:Y:S01]  /*0630*/  LDC.64 R16, c[0x0][0x380] ;  /* 0x0000e000ff107b82 */ /* 0x000e620000000a00 */
[-C--:B------:R-:W-:Y:S02]  /*0640*/  IADD3 R19, PT, PT, R2, R6.reuse, RZ ;  /* 0x0000000602137210 */ /* 0x080fe40007ffe0ff */
[----:B------:R-:W-:-:S05]  /*0650*/  IADD3 R7, PT, PT, R13, R6, RZ ;  /* 0x000000060d077210 */ /* 0x000fca0007ffe0ff */
[----:B------:R-:W3:Y:S01]  /*0660*/  LDC.64 R8, c[0x0][0x388] ;  /* 0x0000e200ff087b82 */ /* 0x000ee20000000a00 */
[----:B-1----:R-:W-:-:S05]  /*0670*/  IMAD.WIDE R16, R19, 0x4, R16 ;  /* 0x0000000413107825 */ /* 0x002fca00078e0210 */
[----:B------:R-:W4:Y:S01]  /*0680*/  LDG.E R18, desc[UR10][R16.64] ;  /* 0x0000000a10127981 */ /* 0x000f22000c1e1900 */
[----:B---3--:R-:W-:-:S05]  /*0690*/  IMAD.WIDE R8, R7, 0x4, R8 ;  /* 0x0000000407087825 */ /* 0x008fca00078e0208 */
[----:B------:R-:W4:Y:S02]  /*06a0*/  LDG.E R7, desc[UR10][R8.64] ;  /* 0x0000000a08077981 */ /* 0x000f24000c1e1900 */
[----:B----45:R-:W-:-:S05]  /*06b0*/  FFMA R7, R18, R7, R15 ;  /* 0x0000000712077223 */ /* 0x030fca000000000f */
[----:B------:R1:W-:Y:S04]  /*06c0*/  STG.E desc[UR10][R4.64], R7 ;  /* 0x0000000704007986 */ /* 0x0003e8000c10190a */
[----:B------:R-:W3:Y:S04]  /*06d0*/  LDG.E R18, desc[UR10][R16.64+0x4] ;  /* 0x0000040a10127981 */ /* 0x000ee8000c1e1900 */
[----:B--2---:R-:W3:Y:S02]  /*06e0*/  LDG.E R15, desc[UR10][R8.64+0x4] ;  /* 0x0000040a080f7981 */ /* 0x004ee4000c1e1900 */
[----:B---3--:R-:W-:-:S05]  /*06f0*/  FFMA R19, R18, R15, R7 ;  /* 0x0000000f12137223 */ /* 0x008fca0000000007 */
[----:B------:R1:W-:Y:S04]  /*0700*/  STG.E desc[UR10][R4.64], R19 ;  /* 0x0000001304007986 */ /* 0x0003e8000c10190a */
[----:B------:R-:W2:Y:S04]  /*0710*/  LDG.E R18, desc[UR10][R16.64+0x8] ;  /* 0x0000080a10127981 */ /* 0x000ea8000c1e1900 */
[----:B------:R-:W2:Y:S02]  /*0720*/  LDG.E R15, desc[UR10][R8.64+0x8] ;  /* 0x0000080a080f7981 */ /* 0x000ea4000c1e1900 */
[----:B--2---:R-:W-:-:S05]  /*0730*/  FFMA R21, R18, R15, R19 ;  /* 0x0000000f12157223 */ /* 0x004fca0000000013 */
[----:B------:R1:W-:Y:S04]  /*0740*/  STG.E desc[UR10][R4.64], R21 ;  /* 0x0000001504007986 */ /* 0x0003e8000c10190a */
[----:B------:R-:W2:Y:S04]  /*0750*/  LDG.E R18, desc[UR10][R16.64+0xc] ;  /* 0x00000c0a10127981 */ /* 0x000ea8000c1e1900 */
[----:B------:R-:W2:Y:S01]  /*0760*/  LDG.E R15, desc[UR10][R8.64+0xc] ;  /* 0x00000c0a080f7981 */ /* 0x000ea2000c1e1900 */
[----:B------:R-:W-:Y:S01]  /*0770*/  IADD3 R6, PT, PT, R6, 0x4, RZ ;  /* 0x0000000406067810 */ /* 0x000fe20007ffe0ff */
[----:B--2---:R-:W-:-:S05]  /*0780*/  FFMA R15, R18, R15, R21 ;  /* 0x0000000f120f7223 */ /* 0x004fca0000000015 */
[----:B------:R1:W-:Y:S02]  /*0790*/  STG.E desc[UR10][R4.64], R15 ;  /* 0x0000000f04007986 */ /* 0x0003e4000c10190a */
.L_x_4:
[----:B------:R-:W-:Y:S05]  /*07a0*/  @!P3 BRA `(.L_x_3) ;  /* 0x000000000070b947 */ /* 0x000fea0003800000 */
[----:B------:R-:W3:Y:S01]  /*07b0*/  LDC.64 R16, c[0x0][0x380] ;  /* 0x0000e000ff107b82 */ /* 0x000ee20000000a00 */
[----:B------:R-:W-:-:S07]  /*07c0*/  ISETP.NE.AND P2, PT, R20, 0x1, PT ;  /* 0x000000011400780c */ /* 0x000fce0003f45270 */
[----:B------:R-:W4:Y:S06]  /*07d0*/  LDC.64 R8, c[0x0][0x388] ;  /* 0x0000e200ff087b82 */ /* 0x000f2c0000000a00 */
[----:B-1----:R-:W-:Y:S01]  /*07e0*/  @P2 IADD3 R7, PT, PT, R13, R6, RZ ;  /* 0x000000060d072210 */ /* 0x002fe20007ffe0ff */
[----:B------:R-:W-:Y:S01]  /*07f0*/  @P2 IMAD.IADD R19, R2, 0x1, R6 ;  /* 0x0000000102132824 */ /* 0x000fe200078e0206 */
[----:B------:R-:W1:Y:S03]  /*0800*/  LDC.64 R20, c[0x0][0x380] ;  /* 0x0000e000ff147b82 */ /* 0x000e660000000a00 */
[----:B---3--:R-:W-:-:S05]  /*0810*/  @P2 IMAD.WIDE R16, R19, 0x4, R16 ;  /* 0x0000000413102825 */ /* 0x008fca00078e0210 */
[----:B------:R-:W3:Y:S01]  /*0820*/  @P2 LDG.E R18, desc[UR10][R16.64] ;  /* 0x0000000a10122981 */ /* 0x000ee2000c1e1900 */
[----:B----4-:R-:W-:-:S05]  /*0830*/  @P2 IMAD.WIDE R8, R7, 0x4, R8 ;  /* 0x0000000407082825 */ /* 0x010fca00078e0208 */
[----:B------:R-:W3:Y:S01]  /*0840*/  @P2 LDG.E R7, desc[UR10][R8.64] ;  /* 0x0000000a08072981 */ /* 0x000ee2000c1e1900 */
[----:B------:R-:W-:-:S04]  /*0850*/  LOP3.LUT R3, R3, 0x1, RZ, 0xc0, !PT ;  /* 0x0000000103037812 */ /* 0x000fc800078ec0ff */
[----:B------:R-:W-:Y:S01]  /*0860*/  ISETP.NE.U32.AND P3, PT, R3, 0x1, PT ;  /* 0x000000010300780c */ /* 0x000fe20003f65070 */
[----:B---3-5:R-:W-:Y:S02]  /*0870*/  @P2 FFMA R7, R18, R7, R15 ;  /* 0x0000000712072223 */ /* 0x028fe4000000000f */
[----:B------:R-:W3:Y:S03]  /*0880*/  LDC.64 R18, c[0x0][0x388] ;  /* 0x0000e200ff127b82 */ /* 0x000ee60000000a00 */
[----:B------:R-:W-:Y:S04]  /*0890*/  @P2 STG.E desc[UR10][R4.64], R7 ;  /* 0x0000000704002986 */ /* 0x000fe8000c10190a */
[----:B------:R-:W4:Y:S04]  /*08a0*/  @P2 LDG.E R22, desc[UR10][R16.64+0x4] ;  /* 0x0000040a10162981 */ /* 0x000f28000c1e1900 */
[----:B--2---:R-:W4:Y:S01]  /*08b0*/  @P2 LDG.E R23, desc[UR10][R8.64+0x4] ;  /* 0x0000040a08172981 */ /* 0x004f22000c1e1900 */
[----:B------:R-:W-:-:S04]  /*08c0*/  @P2 IADD3 R6, PT, PT, R6, 0x2, RZ ;  /* 0x0000000206062810 */ /* 0x000fc80007ffe0ff */
[-C--:B------:R-:W-:Y:S02]  /*08d0*/  @!P3 IADD3 R3, PT, PT, R2, R6.reuse, RZ ;  /* 0x000000060203b210 */ /* 0x080fe40007ffe0ff */
[----:B------:R-:W-:-:S03]  /*08e0*/  @!P3 IADD3 R13, PT, PT, R13, R6, RZ ;  /* 0x000000060d0db210 */ /* 0x000fc60007ffe0ff */
[----:B-1----:R-:W-:-:S04]  /*08f0*/  @!P3 IMAD.WIDE R20, R3, 0x4, R20 ;  /* 0x000000040314b825 */ /* 0x002fc800078e0214 */
[----:B---3--:R-:W-:-:S04]  /*0900*/  @!P3 IMAD.WIDE R18, R13, 0x4, R18 ;  /* 0x000000040d12b825 */ /* 0x008fc800078e0212 */
[----:B----4-:R-:W-:-:S05]  /*0910*/  @P2 FFMA R15, R22, R23, R7 ;  /* 0x00000017160f2223 */ /* 0x010fca0000000007 */
[----:B------:R1:W-:Y:S04]  /*0920*/  @P2 STG.E desc[UR10][R4.64], R15 ;  /* 0x0000000f04002986 */ /* 0x0003e8000c10190a */
[----:B------:R-:W1:Y:S04]  /*0930*/  @!P3 LDG.E R20, desc[UR10][R20.64] ;  /* 0x0000000a1414b981 */ /* 0x000e68000c1e1900 */
[----:B------:R-:W1:Y:S02]  /*0940*/  @!P3 LDG.E R18, desc[UR10][R18.64] ;  /* 0x0000000a1212b981 */ /* 0x000e64000c1e1900 */
[----:B-1----:R-:W-:-:S05]  /*0950*/  @!P3 FFMA R15, R20, R18, R15 ;  /* 0x00000012140fb223 */ /* 0x002fca000000000f */
[----:B------:R3:W-:Y:S02]  /*0960*/  @!P3 STG.E desc[UR10][R4.64], R15 ;  /* 0x0000000f0400b986 */ /* 0x0007e4000c10190a */
.L_x_3:
[----:B------:R-:W-:Y:S05]  /*0970*/  @P1 BRA `(.L_x_5) ;  /* 0xfffffff800281947 */ /* 0x000fea000383ffff */
[----:B------:R-:W-:Y:S05]  /*0980*/  @P0 BRA `(.L_x_6) ;  /* 0xfffffff800080947 */ /* 0x000fea000383ffff */
[----:B------:R-:W-:Y:S05]  /*0990*/  EXIT ;  /* 0x000000000000794d */ /* 0x000fea0003800000 */
.L_x_7:
        /* <DEDUP_REMOVED lines=14> */
.L_x_9:


//--------------------- .nv.shared.reserved.0     --------------------------
	.section	.nv.shared.reserved.0,"aw",@nobits
	.weak		__nv_reservedSMEM_offset_0_alias
	.size		__nv_reservedSMEM_offset_0_alias, 0, 64
	.other		__nv_reservedSMEM_offset_0_alias,@"STO_CUDA_RESERVED_SHARED STV_DEFAULT"
__nv_reservedSMEM_offset_0_alias:
	.zero		0
	.zero		64


//--------------------- .nv.constant0._Z11averagePoolPfiiiS_ --------------------------
	.section	.nv.constant0._Z11averagePoolPfiiiS_,"a",@progbits
	.sectionflags	@""
	.align	4
.nv.constant0._Z11averagePoolPfiiiS_:
	.zero		928


//--------------------- .nv.constant0._Z4convPfS_S_iiii --------------------------
	.section	.nv.constant0._Z4convPfS_S_iiii,"a",@progbits
	.sectionflags	@""
	.align	4
.nv.constant0._Z4convPfS_S_iiii:
	.zero		936


//--------------------- SYMBOLS --------------------------

	.type		.nv.reservedSmem.offset0,@object
	.size		.nv.reservedSmem.offset0,0x4
